//
// Generated by NVIDIA NVVM Compiler
//
// Compiler Build ID: CL-36424714
// Cuda compilation tools, release 13.0, V13.0.88
// Based on NVVM 20.0.0
//

.version 9.0
.target sm_100
.address_size 64

	// .globl	_Z10mandelbrotddddiPi

.visible .entry _Z10mandelbrotddddiPi(
	.param .f64 _Z10mandelbrotddddiPi_param_0,
	.param .f64 _Z10mandelbrotddddiPi_param_1,
	.param .f64 _Z10mandelbrotddddiPi_param_2,
	.param .f64 _Z10mandelbrotddddiPi_param_3,
	.param .u32 _Z10mandelbrotddddiPi_param_4,
	.param .u64 .ptr .align 1 _Z10mandelbrotddddiPi_param_5
)
{
	.reg .pred 	%p<4>;
	.reg .b32 	%r<21>;
	.reg .b64 	%rd<5>;
	.reg .b64 	%fd<26>;

	ld.param.f64 	%fd9, [_Z10mandelbrotddddiPi_param_0];
	ld.param.f64 	%fd10, [_Z10mandelbrotddddiPi_param_1];
	ld.param.f64 	%fd11, [_Z10mandelbrotddddiPi_param_2];
	ld.param.f64 	%fd12, [_Z10mandelbrotddddiPi_param_3];
	ld.param.u32 	%r7, [_Z10mandelbrotddddiPi_param_4];
	ld.param.u64 	%rd1, [_Z10mandelbrotddddiPi_param_5];
	mov.u32 	%r8, %nctaid.x;
	mov.u32 	%r9, %ntid.x;
	mul.lo.s32 	%r1, %r8, %r9;
	mov.u32 	%r10, %nctaid.y;
	mov.u32 	%r11, %ntid.y;
	mul.lo.s32 	%r12, %r10, %r11;
	sub.f64 	%fd13, %fd10, %fd9;
	cvt.rn.f64.s32 	%fd14, %r1;
	div.rn.f64 	%fd15, %fd13, %fd14;
	sub.f64 	%fd16, %fd12, %fd11;
	cvt.rn.f64.u32 	%fd17, %r12;
	div.rn.f64 	%fd18, %fd16, %fd17;
	mov.u32 	%r13, %ctaid.x;
	mov.u32 	%r14, %tid.x;
	mad.lo.s32 	%r2, %r13, %r9, %r14;
	cvt.rn.f64.u32 	%fd19, %r2;
	fma.rn.f64 	%fd1, %fd15, %fd19, %fd9;
	mov.u32 	%r15, %ctaid.y;
	mov.u32 	%r16, %tid.y;
	mad.lo.s32 	%r3, %r15, %r11, %r16;
	cvt.rn.f64.u32 	%fd20, %r3;
	fma.rn.f64 	%fd2, %fd18, %fd20, %fd11;
	setp.lt.s32 	%p1, %r7, 2;
	mov.u32 	%r20, %r7;
	@%p1 bra 	$L__BB0_4;
	mov.b32 	%r19, 1;
	mov.f64 	%fd24, %fd2;
	mov.f64 	%fd25, %fd1;
$L__BB0_2:
	mul.f64 	%fd5, %fd25, %fd25;
	mul.f64 	%fd6, %fd24, %fd24;
	add.f64 	%fd21, %fd5, %fd6;
	setp.gt.f64 	%p2, %fd21, 0d4010000000000000;
	mov.u32 	%r20, %r19;
	@%p2 bra 	$L__BB0_4;
	sub.f64 	%fd22, %fd5, %fd6;
	add.f64 	%fd7, %fd1, %fd22;
	add.f64 	%fd23, %fd25, %fd25;
	fma.rn.f64 	%fd24, %fd23, %fd24, %fd2;
	add.s32 	%r19, %r19, 1;
	setp.ne.s32 	%p3, %r19, %r7;
	mov.f64 	%fd25, %fd7;
	mov.u32 	%r20, %r7;
	@%p3 bra 	$L__BB0_2;
$L__BB0_4:
	cvta.to.global.u64 	%rd2, %rd1;
	mad.lo.s32 	%r18, %r3, %r1, %r2;
	mul.wide.u32 	%rd3, %r18, 4;
	add.s64 	%rd4, %rd2, %rd3;
	st.global.u32 	[%rd4], %r20;
	ret;

}


// ===== COMPILED SASS (sm_100) =====

	.target	sm_100

	.elftype	@"ET_EXEC"


//--------------------- .note.nv.tkinfo           --------------------------
	.section	.note.nv.tkinfo,"",@"SHT_NOTE"
	.sectionflags	@"SHF_NOTE_NV_TKINFO"
	.tkinfo
        /*0018*/ 	.word	0x00000002
        /*0030*/ 	.string	""
        /*0030*/ 	.string	"ptxas"
        /*0030*/ 	.string	"Cuda compilation tools, release 13.0, V13.0.88"
        /*0030*/ 	.string	"Build cuda_13.0.r13.0/compiler.36424714_0"
        /*0030*/ 	.string	"-arch sm_100 -m 64 "



//--------------------- .note.nv.cuinfo           --------------------------
	.section	.note.nv.cuinfo,"",@"SHT_NOTE"
	.sectionflags	@"SHF_NOTE_NV_CUINFO"
        /*0018*/ 	.short	0x0002
        /*001a*/ 	.short	0x0064
        /*001c*/ 	.short	0x0082
	.zero		2


//--------------------- .nv.info                  --------------------------
	.section	.nv.info,"",@"SHT_CUDA_INFO"
	.align	4


	//----- nvinfo : EIATTR_REGCOUNT
	.align		4
        /*0000*/ 	.byte	0x04, 0x2f
        /*0002*/ 	.short	(.L_1 - .L_0)
	.align		4
.L_0:
        /*0004*/ 	.word	index@(_Z10mandelbrotddddiPi)
        /*0008*/ 	.word	0x0000001a


	//----- nvinfo : EIATTR_FRAME_SIZE
	.align		4
.L_1:
        /*000c*/ 	.byte	0x04, 0x11
        /*000e*/ 	.short	(.L_3 - .L_2)
	.align		4
.L_2:
        /*0010*/ 	.word	index@($__internal_0_$__cuda_sm20_div_rn_f64_full)
        /*0014*/ 	.word	0x00000000


	//----- nvinfo : EIATTR_FRAME_SIZE
	.align		4
.L_3:
        /*0018*/ 	.byte	0x04, 0x11
        /*001a*/ 	.short	(.L_5 - .L_4)
	.align		4
.L_4:
        /*001c*/ 	.word	index@(_Z10mandelbrotddddiPi)
        /*0020*/ 	.word	0x00000000


	//----- nvinfo : EIATTR_MIN_STACK_SIZE
	.align		4
.L_5:
        /*0024*/ 	.byte	0x04, 0x12
        /*0026*/ 	.short	(.L_7 - .L_6)
	.align		4
.L_6:
        /*0028*/ 	.word	index@(_Z10mandelbrotddddiPi)
        /*002c*/ 	.word	0x00000000
.L_7:


//--------------------- .nv.compat                --------------------------
	.section	.nv.compat,"",@"SHT_CUDA_COMPAT_INFO"
	.align	4
        /*0000*/ 	.byte	0x02, 0x09, 0x00, 0x00, 0x02, 0x02, 0x01, 0x00, 0x02, 0x05, 0x05, 0x00, 0x03, 0x07, 0x01, 0x01
        /*0010*/ 	.byte	0x02, 0x03, 0x00, 0x00, 0x02, 0x06, 0x01, 0x00, 0x04, 0x0b, 0x08, 0x00, 0x01, 0x00, 0x00, 0x00
        /*0020*/ 	.byte	0x00, 0x00, 0x00, 0x00


//--------------------- .nv.info._Z10mandelbrotddddiPi --------------------------
	.section	.nv.info._Z10mandelbrotddddiPi,"",@"SHT_CUDA_INFO"
	.sectionflags	@""
	.align	4


	//----- nvinfo : EIATTR_CUDA_API_VERSION
	.align		4
        /*0000*/ 	.byte	0x04, 0x37
        /*0002*/ 	.short	(.L_9 - .L_8)
.L_8:
        /*0004*/ 	.word	0x00000082


	//----- nvinfo : EIATTR_KPARAM_INFO
	.align		4
.L_9:
        /*0008*/ 	.byte	0x04, 0x17
        /*000a*/ 	.short	(.L_11 - .L_10)
.L_10:
        /*000c*/ 	.word	0x00000000
        /*0010*/ 	.short	0x0005
        /*0012*/ 	.short	0x0028
        /*0014*/ 	.byte	0x00, 0xf5, 0x21, 0x00


	//----- nvinfo : EIATTR_KPARAM_INFO
	.align		4
.L_11:
        /*0018*/ 	.byte	0x04, 0x17
        /*001a*/ 	.short	(.L_13 - .L_12)
.L_12:
        /*001c*/ 	.word	0x00000000
        /*0020*/ 	.short	0x0004
        /*0022*/ 	.short	0x0020
        /*0024*/ 	.byte	0x00, 0xf0, 0x11, 0x00


	//----- nvinfo : EIATTR_KPARAM_INFO
	.align		4
.L_13:
        /*0028*/ 	.byte	0x04, 0x17
        /*002a*/ 	.short	(.L_15 - .L_14)
.L_14:
        /*002c*/ 	.word	0x00000000
        /*0030*/ 	.short	0x0003
        /*0032*/ 	.short	0x0018
        /*0034*/ 	.byte	0x00, 0xf0, 0x21, 0x00


	//----- nvinfo : EIATTR_KPARAM_INFO
	.align		4
.L_15:
        /*0038*/ 	.byte	0x04, 0x17
        /*003a*/ 	.short	(.L_17 - .L_16)
.L_16:
        /*003c*/ 	.word	0x00000000
        /*0040*/ 	.short	0x0002
        /*0042*/ 	.short	0x0010
        /*0044*/ 	.byte	0x00, 0xf0, 0x21, 0x00


	//----- nvinfo : EIATTR_KPARAM_INFO
	.align		4
.L_17:
        /*0048*/ 	.byte	0x04, 0x17
        /*004a*/ 	.short	(.L_19 - .L_18)
.L_18:
        /*004c*/ 	.word	0x00000000
        /*0050*/ 	.short	0x0001
        /*0052*/ 	.short	0x0008
        /*0054*/ 	.byte	0x00, 0xf0, 0x21, 0x00


	//----- nvinfo : EIATTR_KPARAM_INFO
	.align		4
.L_19:
        /*0058*/ 	.byte	0x04, 0x17
        /*005a*/ 	.short	(.L_21 - .L_20)
.L_20:
        /*005c*/ 	.word	0x00000000
        /*0060*/ 	.short	0x0000
        /*0062*/ 	.short	0x0000
        /*0064*/ 	.byte	0x00, 0xf0, 0x21, 0x00


	//----- nvinfo : EIATTR_SPARSE_MMA_MASK
	.align		4
.L_21:
        /*0068*/ 	.byte	0x03, 0x50
        /*006a*/ 	.short	0x0000


	//----- nvinfo : EIATTR_MAXREG_COUNT
	.align		4
        /*006c*/ 	.byte	0x03, 0x1b
        /*006e*/ 	.short	0x00ff


	//----- nvinfo : EIATTR_MERCURY_ISA_VERSION
	.align		4
        /*0070*/ 	.byte	0x03, 0x5f
        /*0072*/ 	.short	0x0101


	//----- nvinfo : EIATTR_VRC_CTA_INIT_COUNT
	.align		4
        /*0074*/ 	.byte	0x02, 0x4a
	.zero		1
	.zero		1


	//----- nvinfo : EIATTR_EXIT_INSTR_OFFSETS
	.align		4
        /*0078*/ 	.byte	0x04, 0x1c
        /*007a*/ 	.short	(.L_23 - .L_22)


	//   ....[0]....
.L_22:
        /*007c*/ 	.word	0x00000650


	//----- nvinfo : EIATTR_CRS_STACK_SIZE
	.align		4
.L_23:
        /*0080*/ 	.byte	0x04, 0x1e
        /*0082*/ 	.short	(.L_25 - .L_24)
.L_24:
        /*0084*/ 	.word	0x00000000


	//----- nvinfo : EIATTR_CBANK_PARAM_SIZE
	.align		4
.L_25:
        /*0088*/ 	.byte	0x03, 0x19
        /*008a*/ 	.short	0x0030


	//----- nvinfo : EIATTR_PARAM_CBANK
	.align		4
        /*008c*/ 	.byte	0x04, 0x0a
        /*008e*/ 	.short	(.L_27 - .L_26)
	.align		4
.L_26:
        /*0090*/ 	.word	index@(.nv.constant0._Z10mandelbrotddddiPi)
        /*0094*/ 	.short	0x0380
        /*0096*/ 	.short	0x0030


	//----- nvinfo : EIATTR_SW_WAR
	.align		4
.L_27:
        /*0098*/ 	.byte	0x04, 0x36
        /*009a*/ 	.short	(.L_29 - .L_28)
.L_28:
        /*009c*/ 	.word	0x00000008
.L_29:


//--------------------- .nv.callgraph             --------------------------
	.section	.nv.callgraph,"",@"SHT_CUDA_CALLGRAPH"
	.align	4
	.sectionentsize	8
	.align		4
        /*0000*/ 	.word	0x00000000
	.align		4
        /*0004*/ 	.word	0xffffffff
	.align		4
        /*0008*/ 	.word	0x00000000
	.align		4
        /*000c*/ 	.word	0xfffffffe
	.align		4
        /*0010*/ 	.word	0x00000000
	.align		4
        /*0014*/ 	.word	0xfffffffd
	.align		4
        /*0018*/ 	.word	0x00000000
	.align		4
        /*001c*/ 	.word	0xfffffffc


//--------------------- .text._Z10mandelbrotddddiPi --------------------------
	.section	.text._Z10mandelbrotddddiPi,"ax",@progbits
	.align	128
        .global         _Z10mandelbrotddddiPi
        .type           _Z10mandelbrotddddiPi,@function
        .size           _Z10mandelbrotddddiPi,(.L_x_11 - _Z10mandelbrotddddiPi)
        .other          _Z10mandelbrotddddiPi,@"STO_CUDA_ENTRY STV_DEFAULT"
_Z10mandelbrotddddiPi:
.text._Z10mandelbrotddddiPi:
[----:B------:R-:W-:Y:S01]  /*0000*/  LDC R1, c[0x0][0x37c] ;  /* 0x0000df00ff017b82 */ /* 0x000fe20000000800 */
[----:B------:R-:W0:Y:S01]  /*0010*/  LDCU UR4, c[0x0][0x370] ;  /* 0x00006e00ff0477ac */ /* 0x000e220008000800 */
[----:B------:R-:W-:-:S06]  /*0020*/  IMAD.MOV.U32 R2, RZ, RZ, 0x1 ;  /* 0x00000001ff027424 */ /* 0x000fcc00078e00ff */
[----:B------:R-:W1:Y:S01]  /*0030*/  LDC.64 R12, c[0x0][0x380] ;  /* 0x0000e000ff0c7b82 */ /* 0x000e620000000a00 */
[----:B------:R-:W0:Y:S01]  /*0040*/  LDCU UR6, c[0x0][0x360] ;  /* 0x00006c00ff0677ac */ /* 0x000e220008000800 */
[----:B------:R-:W2:Y:S06]  /*0050*/  LDCU UR5, c[0x0][0x374] ;  /* 0x00006e80ff0577ac */ /* 0x000eac0008000800 */
[----:B------:R-:W1:Y:S01]  /*0060*/  LDC.64 R10, c[0x0][0x388] ;  /* 0x0000e200ff0a7b82 */ /* 0x000e620000000a00 */
[----:B------:R-:W2:Y:S01]  /*0070*/  LDCU UR7, c[0x0][0x364] ;  /* 0x00006c80ff0777ac */ /* 0x000ea20008000800 */
[----:B0-----:R-:W-:-:S02]  /*0080*/  UIMAD UR4, UR4, UR6, URZ ;  /* 0x00000006040472a4 */ /* 0x001fc4000f8e02ff */
[----:B--2---:R-:W-:-:S07]  /*0090*/  UIMAD UR5, UR5, UR7, URZ ;  /* 0x00000007050572a4 */ /* 0x004fce000f8e02ff */
[----:B------:R-:W0:Y:S08]  /*00a0*/  I2F.F64 R4, UR4 ;  /* 0x0000000400047d12 */ /* 0x000e300008201c00 */
[----:B0-----:R-:W0:Y:S02]  /*00b0*/  MUFU.RCP64H R3, R5 ;  /* 0x0000000500037308 */ /* 0x001e240000001800 */
[----:B0-----:R-:W-:-:S08]  /*00c0*/  DFMA R6, -R4, R2, 1 ;  /* 0x3ff000000406742b */ /* 0x001fd00000000102 */
[----:B------:R-:W-:-:S08]  /*00d0*/  DFMA R6, R6, R6, R6 ;  /* 0x000000060606722b */ /* 0x000fd00000000006 */
[----:B------:R-:W-:Y:S02]  /*00e0*/  DFMA R2, R2, R6, R2 ;  /* 0x000000060202722b */ /* 0x000fe40000000002 */
[----:B-1----:R-:W-:-:S06]  /*00f0*/  DADD R6, R10, -R12 ;  /* 0x000000000a067229 */ /* 0x002fcc000000080c */
[----:B------:R-:W-:-:S04]  /*0100*/  DFMA R8, -R4, R2, 1 ;  /* 0x3ff000000408742b */ /* 0x000fc80000000102 */
[----:B------:R-:W-:-:S04]  /*0110*/  FSETP.GEU.AND P1, PT, |R7|, 6.5827683646048100446e-37, PT ;  /* 0x036000000700780b */ /* 0x000fc80003f2e200 */
[----:B------:R-:W-:-:S08]  /*0120*/  DFMA R2, R2, R8, R2 ;  /* 0x000000080202722b */ /* 0x000fd00000000002 */
[----:B------:R-:W-:-:S08]  /*0130*/  DMUL R8, R6, R2 ;  /* 0x0000000206087228 */ /* 0x000fd00000000000 */
[----:B------:R-:W-:-:S08]  /*0140*/  DFMA R10, -R4, R8, R6 ;  /* 0x00000008040a722b */ /* 0x000fd00000000106 */
[----:B------:R-:W-:-:S10]  /*0150*/  DFMA R2, R2, R10, R8 ;  /* 0x0000000a0202722b */ /* 0x000fd40000000008 */
[----:B------:R-:W-:-:S05]  /*0160*/  FFMA R0, RZ, R5, R3 ;  /* 0x00000005ff007223 */ /* 0x000fca0000000003 */
[----:B------:R-:W-:-:S13]  /*0170*/  FSETP.GT.AND P0, PT, |R0|, 1.469367938527859385e-39, PT ;  /* 0x001000000000780b */ /* 0x000fda0003f04200 */
[----:B------:R-:W-:Y:S05]  /*0180*/  @P0 BRA P1, `(.L_x_0) ;  /* 0x0000000000200947 */ /* 0x000fea0000800000 */
[----:B------:R-:W-:Y:S01]  /*0190*/  IMAD.MOV.U32 R10, RZ, RZ, R6 ;  /* 0x000000ffff0a7224 */ /* 0x000fe200078e0006 */
[----:B------:R-:W-:Y:S01]  /*01a0*/  MOV R0, 0x1f0 ;  /* 0x000001f000007802 */ /* 0x000fe20000000f00 */
[----:B------:R-:W-:Y:S02]  /*01b0*/  IMAD.MOV.U32 R11, RZ, RZ, R7 ;  /* 0x000000ffff0b7224 */ /* 0x000fe400078e0007 */
[----:B------:R-:W-:Y:S02]  /*01c0*/  IMAD.MOV.U32 R6, RZ, RZ, R4 ;  /* 0x000000ffff067224 */ /* 0x000fe400078e0004 */
[----:B------:R-:W-:-:S07]  /*01d0*/  IMAD.MOV.U32 R7, RZ, RZ, R5 ;  /* 0x000000ffff077224 */ /* 0x000fce00078e0005 */
[----:B------:R-:W-:Y:S05]  /*01e0*/  CALL.REL.NOINC `($__internal_0_$__cuda_sm20_div_rn_f64_full) ;  /* 0x00000004001c7944 */ /* 0x000fea0003c00000 */
[----:B------:R-:W-:Y:S02]  /*01f0*/  IMAD.MOV.U32 R2, RZ, RZ, R14 ;  /* 0x000000ffff027224 */ /* 0x000fe400078e000e */
[----:B------:R-:W-:-:S07]  /*0200*/  IMAD.MOV.U32 R3, RZ, RZ, R15 ;  /* 0x000000ffff037224 */ /* 0x000fce00078e000f */
.L_x_0:
[----:B------:R-:W0:Y:S01]  /*0210*/  I2F.F64.U32 R6, UR5 ;  /* 0x0000000500067d12 */ /* 0x000e220008201800 */
[----:B------:R-:W-:Y:S01]  /*0220*/  IMAD.MOV.U32 R4, RZ, RZ, 0x1 ;  /* 0x00000001ff047424 */ /* 0x000fe200078e00ff */
[----:B------:R-:W1:Y:S08]  /*0230*/  LDC.64 R14, c[0x0][0x390] ;  /* 0x0000e400ff0e7b82 */ /* 0x000e700000000a00 */
[----:B------:R-:W1:Y:S01]  /*0240*/  LDC.64 R12, c[0x0][0x398] ;  /* 0x0000e600ff0c7b82 */ /* 0x000e620000000a00 */
        /* <DEDUP_REMOVED lines=16> */
[----:B------:R-:W-:-:S07]  /*0350*/  IMAD.MOV.U32 R11, RZ, RZ, R9 ;  /* 0x000000ffff0b7224 */ /* 0x000fce00078e0009 */
[----:B------:R-:W-:Y:S05]  /*0360*/  CALL.REL.NOINC `($__internal_0_$__cuda_sm20_div_rn_f64_full) ;  /* 0x0000000000bc7944 */ /* 0x000fea0003c00000 */
[----:B------:R-:W-:Y:S01]  /*0370*/  IMAD.MOV.U32 R4, RZ, RZ, R14 ;  /* 0x000000ffff047224 */ /* 0x000fe200078e000e */
[----:B------:R-:W-:-:S07]  /*0380*/  MOV R5, R15 ;  /* 0x0000000f00057202 */ /* 0x000fce0000000f00 */
.L_x_1:
[----:B------:R-:W0:Y:S01]  /*0390*/  S2R R7, SR_CTAID.X ;  /* 0x0000000000077919 */ /* 0x000e220000002500 */
[----:B------:R-:W1:Y:S01]  /*03a0*/  LDCU UR5, c[0x0][0x3a0] ;  /* 0x00007400ff0577ac */ /* 0x000e620008000800 */
[----:B------:R-:W0:Y:S01]  /*03b0*/  S2R R0, SR_TID.X ;  /* 0x0000000000007919 */ /* 0x000e220000002100 */
[----:B------:R-:W2:Y:S01]  /*03c0*/  LDCU.64 UR10, c[0x0][0x380] ;  /* 0x00007000ff0a77ac */ /* 0x000ea20008000a00 */
[----:B------:R-:W3:Y:S01]  /*03d0*/  S2R R6, SR_CTAID.Y ;  /* 0x0000000000067919 */ /* 0x000ee20000002600 */
[----:B------:R-:W4:Y:S01]  /*03e0*/  LDCU.64 UR12, c[0x0][0x390] ;  /* 0x00007200ff0c77ac */ /* 0x000f220008000a00 */
[----:B------:R-:W3:Y:S01]  /*03f0*/  S2R R11, SR_TID.Y ;  /* 0x00000000000b7919 */ /* 0x000ee20000002200 */
[----:B------:R-:W5:Y:S01]  /*0400*/  LDCU UR8, c[0x0][0x3a0] ;  /* 0x00007400ff0877ac */ /* 0x000f620008000800 */
[----:B-1----:R-:W-:Y:S01]  /*0410*/  UISETP.GE.AND UP0, UPT, UR5, 0x2, UPT ;  /* 0x000000020500788c */ /* 0x002fe2000bf06270 */
[----:B-----5:R-:W-:Y:S02]  /*0420*/  IMAD.U32 R17, RZ, RZ, UR8 ;  /* 0x00000008ff117e24 */ /* 0x020fe4000f8e00ff */
[----:B0-----:R-:W-:-:S04]  /*0430*/  IMAD R7, R7, UR6, R0 ;  /* 0x0000000607077c24 */ /* 0x001fc8000f8e0200 */
[----:B------:R-:W2:Y:S01]  /*0440*/  I2F.F64.U32 R8, R7 ;  /* 0x0000000700087312 */ /* 0x000ea20000201800 */
[----:B---3--:R-:W-:Y:S01]  /*0450*/  IMAD R0, R6, UR7, R11 ;  /* 0x0000000706007c24 */ /* 0x008fe2000f8e020b */
[----:B------:R-:W0:Y:S06]  /*0460*/  LDCU.64 UR6, c[0x0][0x358] ;  /* 0x00006b00ff0677ac */ /* 0x000e2c0008000a00 */
[----:B------:R-:W4:Y:S01]  /*0470*/  I2F.F64.U32 R10, R0 ;  /* 0x00000000000a7312 */ /* 0x000f220000201800 */
[----:B--2---:R-:W-:Y:S02]  /*0480*/  DFMA R2, R8, R2, UR10 ;  /* 0x0000000a08027e2b */ /* 0x004fe40008000002 */
[----:B----4-:R-:W-:Y:S01]  /*0490*/  DFMA R14, R10, R4, UR12 ;  /* 0x0000000c0a0e7e2b */ /* 0x010fe20008000004 */
[----:B0-----:R-:W-:Y:S10]  /*04a0*/  BRA.U !UP0, `(.L_x_2) ;  /* 0x0000000108587547 */ /* 0x001ff4000b800000 */
[----:B------:R-:W-:Y:S01]  /*04b0*/  BSSY.RECONVERGENT B0, `(.L_x_2) ;  /* 0x0000015000007945 */ /* 0x000fe20003800200 */
[----:B------:R-:W-:Y:S01]  /*04c0*/  IMAD.MOV.U32 R17, RZ, RZ, 0x1 ;  /* 0x00000001ff117424 */ /* 0x000fe200078e00ff */
[----:B------:R-:W0:Y:S01]  /*04d0*/  LDCU UR8, c[0x0][0x3a0] ;  /* 0x00007400ff0877ac */ /* 0x000e220008000800 */
[----:B------:R-:W-:Y:S02]  /*04e0*/  IMAD.MOV.U32 R4, RZ, RZ, R14 ;  /* 0x000000ffff047224 */ /* 0x000fe400078e000e */
[----:B------:R-:W-:Y:S01]  /*04f0*/  IMAD.MOV.U32 R5, RZ, RZ, R15 ;  /* 0x000000ffff057224 */ /* 0x000fe200078e000f */
[----:B------:R-:W1:Y:S01]  /*0500*/  LDCU UR5, c[0x0][0x3a0] ;  /* 0x00007400ff0577ac */ /* 0x000e620008000800 */
[----:B------:R-:W-:Y:S02]  /*0510*/  IMAD.MOV.U32 R8, RZ, RZ, R2 ;  /* 0x000000ffff087224 */ /* 0x000fe400078e0002 */
[----:B------:R-:W-:-:S07]  /*0520*/  IMAD.MOV.U32 R9, RZ, RZ, R3 ;  /* 0x000000ffff097224 */ /* 0x000fce00078e0003 */
.L_x_4:
[----:B------:R-:W-:Y:S02]  /*0530*/  DMUL R10, R8, R8 ;  /* 0x00000008080a7228 */ /* 0x000fe40000000000 */
[----:B------:R-:W-:-:S08]  /*0540*/  DMUL R12, R4, R4 ;  /* 0x00000004040c7228 */ /* 0x000fd00000000000 */
[----:B------:R-:W-:-:S08]  /*0550*/  DADD R18, R10, R12 ;  /* 0x000000000a127229 */ /* 0x000fd0000000000c */
[----:B------:R-:W-:-:S14]  /*0560*/  DSETP.GT.AND P0, PT, R18, 4, PT ;  /* 0x401000001200742a */ /* 0x000fdc0003f04000 */
[----:B------:R-:W-:Y:S05]  /*0570*/  @P0 BRA `(.L_x_3) ;  /* 0x0000000000200947 */ /* 0x000fea0003800000 */
[----:B------:R-:W-:Y:S01]  /*0580*/  VIADD R17, R17, 0x1 ;  /* 0x0000000111117836 */ /* 0x000fe20000000000 */
[----:B------:R-:W-:Y:S02]  /*0590*/  DADD R10, R10, -R12 ;  /* 0x000000000a0a7229 */ /* 0x000fe4000000080c */
[----:B------:R-:W-:Y:S02]  /*05a0*/  DADD R12, R8, R8 ;  /* 0x00000000080c7229 */ /* 0x000fe40000000008 */
[----:B-1----:R-:W-:-:S04]  /*05b0*/  ISETP.NE.AND P0, PT, R17, UR5, PT ;  /* 0x0000000511007c0c */ /* 0x002fc8000bf05270 */
[----:B------:R-:W-:Y:S02]  /*05c0*/  DADD R8, R2, R10 ;  /* 0x0000000002087229 */ /* 0x000fe4000000000a */
[----:B------:R-:W-:-:S07]  /*05d0*/  DFMA R4, R12, R4, R14 ;  /* 0x000000040c04722b */ /* 0x000fce000000000e */
[----:B------:R-:W-:Y:S05]  /*05e0*/  @P0 BRA `(.L_x_4) ;  /* 0xfffffffc00d00947 */ /* 0x000fea000383ffff */
[----:B0-----:R-:W-:-:S07]  /*05f0*/  IMAD.U32 R17, RZ, RZ, UR8 ;  /* 0x00000008ff117e24 */ /* 0x001fce000f8e00ff */
.L_x_3:
[----:B01----:R-:W-:Y:S05]  /*0600*/  BSYNC.RECONVERGENT B0 ;  /* 0x0000000000007941 */ /* 0x003fea0003800200 */
.L_x_2:
[----:B------:R-:W0:Y:S01]  /*0610*/  LDC.64 R2, c[0x0][0x3a8] ;  /* 0x0000ea00ff027b82 */ /* 0x000e220000000a00 */
[----:B------:R-:W-:-:S04]  /*0620*/  IMAD R7, R0, UR4, R7 ;  /* 0x0000000400077c24 */ /* 0x000fc8000f8e0207 */
[----:B0-----:R-:W-:-:S05]  /*0630*/  IMAD.WIDE.U32 R2, R7, 0x4, R2 ;  /* 0x0000000407027825 */ /* 0x001fca00078e0002 */
[----:B------:R-:W-:Y:S01]  /*0640*/  STG.E desc[UR6][R2.64], R17 ;  /* 0x0000001102007986 */ /* 0x000fe2000c101906 */
[----:B------:R-:W-:Y:S05]  /*0650*/  EXIT ;  /* 0x000000000000794d */ /* 0x000fea0003800000 */
        .weak           $__internal_0_$__cuda_sm20_div_rn_f64_full
        .type           $__internal_0_$__cuda_sm20_div_rn_f64_full,@function
        .size           $__internal_0_$__cuda_sm20_div_rn_f64_full,(.L_x_11 - $__internal_0_$__cuda_sm20_div_rn_f64_full)
$__internal_0_$__cuda_sm20_div_rn_f64_full:
[C---:B------:R-:W-:Y:S01]  /*0660*/  FSETP.GEU.AND P0, PT, |R7|.reuse, 1.469367938527859385e-39, PT ;  /* 0x001000000700780b */ /* 0x040fe20003f0e200 */
[----:B------:R-:W-:Y:S01]  /*0670*/  IMAD.MOV.U32 R12, RZ, RZ, 0x1 ;  /* 0x00000001ff0c7424 */ /* 0x000fe200078e00ff */
[C---:B------:R-:W-:Y:S01]  /*0680*/  LOP3.LUT R4, R7.reuse, 0x800fffff, RZ, 0xc0, !PT ;  /* 0x800fffff07047812 */ /* 0x040fe200078ec0ff */
[----:B------:R-:W-:Y:S01]  /*0690*/  IMAD.MOV.U32 R14, RZ, RZ, 0x1ca00000 ;  /* 0x1ca00000ff0e7424 */ /* 0x000fe200078e00ff */
[----:B------:R-:W-:Y:S02]  /*06a0*/  LOP3.LUT R20, R7, 0x7ff00000, RZ, 0xc0, !PT ;  /* 0x7ff0000007147812 */ /* 0x000fe400078ec0ff */
[----:B------:R-:W-:Y:S02]  /*06b0*/  LOP3.LUT R5, R4, 0x3ff00000, RZ, 0xfc, !PT ;  /* 0x3ff0000004057812 */ /* 0x000fe400078efcff */
[----:B------:R-:W-:-:S05]  /*06c0*/  MOV R4, R6 ;  /* 0x0000000600047202 */ /* 0x000fca0000000f00 */
[----:B------:R-:W-:-:S06]  /*06d0*/  @!P0 DMUL R4, R6, 8.98846567431157953865e+307 ;  /* 0x7fe0000006048828 */ /* 0x000fcc0000000000 */
[----:B------:R-:W0:Y:S02]  /*06e0*/  MUFU.RCP64H R13, R5 ;  /* 0x00000005000d7308 */ /* 0x000e240000001800 */
[----:B0-----:R-:W-:-:S08]  /*06f0*/  DFMA R8, R12, -R4, 1 ;  /* 0x3ff000000c08742b */ /* 0x001fd00000000804 */
[----:B------:R-:W-:-:S08]  /*0700*/  DFMA R8, R8, R8, R8 ;  /* 0x000000080808722b */ /* 0x000fd00000000008 */
[----:B------:R-:W-:Y:S01]  /*0710*/  DFMA R12, R12, R8, R12 ;  /* 0x000000080c0c722b */ /* 0x000fe2000000000c */
[----:B------:R-:W-:Y:S02]  /*0720*/  IMAD.MOV.U32 R9, RZ, RZ, R11 ;  /* 0x000000ffff097224 */ /* 0x000fe400078e000b */
[----:B------:R-:W-:-:S03]  /*0730*/  IMAD.MOV.U32 R8, RZ, RZ, R10 ;  /* 0x000000ffff087224 */ /* 0x000fc600078e000a */
[----:B------:R-:W-:Y:S02]  /*0740*/  LOP3.LUT R15, R9, 0x7ff00000, RZ, 0xc0, !PT ;  /* 0x7ff00000090f7812 */ /* 0x000fe400078ec0ff */
[----:B------:R-:W-:Y:S01]  /*0750*/  DFMA R16, R12, -R4, 1 ;  /* 0x3ff000000c10742b */ /* 0x000fe20000000804 */
[----:B------:R-:W-:Y:S01]  /*0760*/  IMAD.MOV.U32 R10, RZ, RZ, R8 ;  /* 0x000000ffff0a7224 */ /* 0x000fe200078e0008 */
[----:B------:R-:W-:Y:S01]  /*0770*/  ISETP.GE.U32.AND P1, PT, R15, R20, PT ;  /* 0x000000140f00720c */ /* 0x000fe20003f26070 */
[----:B------:R-:W-:-:S03]  /*0780*/  IMAD.MOV.U32 R21, RZ, RZ, R15 ;  /* 0x000000ffff157224 */ /* 0x000fc600078e000f */
[----:B------:R-:W-:Y:S02]  /*0790*/  SEL R11, R14, 0x63400000, !P1 ;  /* 0x634000000e0b7807 */ /* 0x000fe40004800000 */
[----:B------:R-:W-:Y:S01]  /*07a0*/  DFMA R12, R12, R16, R12 ;  /* 0x000000100c0c722b */ /* 0x000fe2000000000c */
[----:B------:R-:W-:Y:S02]  /*07b0*/  FSETP.GEU.AND P1, PT, |R9|, 1.469367938527859385e-39, PT ;  /* 0x001000000900780b */ /* 0x000fe40003f2e200 */
[----:B------:R-:W-:-:S11]  /*07c0*/  LOP3.LUT R11, R11, 0x800fffff, R9, 0xf8, !PT ;  /* 0x800fffff0b0b7812 */ /* 0x000fd600078ef809 */
[----:B------:R-:W-:Y:S05]  /*07d0*/  @P1 BRA `(.L_x_5) ;  /* 0x0000000000201947 */ /* 0x000fea0003800000 */
[----:B------:R-:W-:-:S04]  /*07e0*/  LOP3.LUT R16, R7, 0x7ff00000, RZ, 0xc0, !PT ;  /* 0x7ff0000007107812 */ /* 0x000fc800078ec0ff */
[----:B------:R-:W-:Y:S01]  /*07f0*/  ISETP.GE.U32.AND P1, PT, R15, R16, PT ;  /* 0x000000100f00720c */ /* 0x000fe20003f26070 */
[----:B------:R-:W-:-:S03]  /*0800*/  IMAD.MOV.U32 R16, RZ, RZ, RZ ;  /* 0x000000ffff107224 */ /* 0x000fc600078e00ff */
[----:B------:R-:W-:-:S04]  /*0810*/  SEL R17, R14, 0x63400000, !P1 ;  /* 0x634000000e117807 */ /* 0x000fc80004800000 */
[----:B------:R-:W-:-:S04]  /*0820*/  LOP3.LUT R17, R17, 0x80000000, R9, 0xf8, !PT ;  /* 0x8000000011117812 */ /* 0x000fc800078ef809 */
[----:B------:R-:W-:-:S06]  /*0830*/  LOP3.LUT R17, R17, 0x100000, RZ, 0xfc, !PT ;  /* 0x0010000011117812 */ /* 0x000fcc00078efcff */
[----:B------:R-:W-:-:S10]  /*0840*/  DFMA R10, R10, 2, -R16 ;  /* 0x400000000a0a782b */ /* 0x000fd40000000810 */
[----:B------:R-:W-:-:S07]  /*0850*/  LOP3.LUT R21, R11, 0x7ff00000, RZ, 0xc0, !PT ;  /* 0x7ff000000b157812 */ /* 0x000fce00078ec0ff */
.L_x_5:
[----:B------:R-:W-:Y:S01]  /*0860*/  VIADD R22, R21, 0xffffffff ;  /* 0xffffffff15167836 */ /* 0x000fe20000000000 */
[----:B------:R-:W-:Y:S01]  /*0870*/  @!P0 LOP3.LUT R20, R5, 0x7ff00000, RZ, 0xc0, !PT ;  /* 0x7ff0000005148812 */ /* 0x000fe200078ec0ff */
[----:B------:R-:W-:-:S03]  /*0880*/  DMUL R16, R12, R10 ;  /* 0x0000000a0c107228 */ /* 0x000fc60000000000 */
[----:B------:R-:W-:Y:S02]  /*0890*/  IADD3 R23, PT, PT, R20, -0x1, RZ ;  /* 0xffffffff14177810 */ /* 0x000fe40007ffe0ff */
[----:B------:R-:W-:-:S03]  /*08a0*/  ISETP.GT.U32.AND P0, PT, R22, 0x7feffffe, PT ;  /* 0x7feffffe1600780c */ /* 0x000fc60003f04070 */
[----:B------:R-:W-:Y:S01]  /*08b0*/  DFMA R18, R16, -R4, R10 ;  /* 0x800000041012722b */ /* 0x000fe2000000000a */
[----:B------:R-:W-:-:S07]  /*08c0*/  ISETP.GT.U32.OR P0, PT, R23, 0x7feffffe, P0 ;  /* 0x7feffffe1700780c */ /* 0x000fce0000704470 */
[----:B------:R-:W-:-:S06]  /*08d0*/  DFMA R12, R12, R18, R16 ;  /* 0x000000120c0c722b */ /* 0x000fcc0000000010 */
[----:B------:R-:W-:Y:S05]  /*08e0*/  @P0 BRA `(.L_x_6) ;  /* 0x00000000006c0947 */ /* 0x000fea0003800000 */
[----:B------:R-:W-:-:S04]  /*08f0*/  LOP3.LUT R16, R7, 0x7ff00000, RZ, 0xc0, !PT ;  /* 0x7ff0000007107812 */ /* 0x000fc800078ec0ff */
[CC--:B------:R-:W-:Y:S02]  /*0900*/  VIADDMNMX R8, R15.reuse, -R16.reuse, 0xb9600000, !PT ;  /* 0xb96000000f087446 */ /* 0x0c0fe40007800910 */
[----:B------:R-:W-:Y:S02]  /*0910*/  ISETP.GE.U32.AND P0, PT, R15, R16, PT ;  /* 0x000000100f00720c */ /* 0x000fe40003f06070 */
[----:B------:R-:W-:Y:S02]  /*0920*/  VIMNMX R8, PT, PT, R8, 0x46a00000, PT ;  /* 0x46a0000008087848 */ /* 0x000fe40003fe0100 */
[----:B------:R-:W-:-:S05]  /*0930*/  SEL R9, R14, 0x63400000, !P0 ;  /* 0x634000000e097807 */ /* 0x000fca0004000000 */
[----:B------:R-:W-:Y:S02]  /*0940*/  IMAD.IADD R16, R8, 0x1, -R9 ;  /* 0x0000000108107824 */ /* 0x000fe400078e0a09 */
[----:B------:R-:W-:Y:S02]  /*0950*/  IMAD.MOV.U32 R8, RZ, RZ, RZ ;  /* 0x000000ffff087224 */ /* 0x000fe400078e00ff */
[----:B------:R-:W-:-:S06]  /*0960*/  VIADD R9, R16, 0x7fe00000 ;  /* 0x7fe0000010097836 */ /* 0x000fcc0000000000 */
[----:B------:R-:W-:-:S10]  /*0970*/  DMUL R14, R12, R8 ;  /* 0x000000080c0e7228 */ /* 0x000fd40000000000 */
[----:B------:R-:W-:-:S13]  /*0980*/  FSETP.GTU.AND P0, PT, |R15|, 1.469367938527859385e-39, PT ;  /* 0x001000000f00780b */ /* 0x000fda0003f0c200 */
[----:B------:R-:W-:Y:S05]  /*0990*/  @P0 BRA `(.L_x_7) ;  /* 0x0000000000940947 */ /* 0x000fea0003800000 */
[----:B------:R-:W-:Y:S01]  /*09a0*/  DFMA R4, R12, -R4, R10 ;  /* 0x800000040c04722b */ /* 0x000fe2000000000a */
[----:B------:R-:W-:-:S09]  /*09b0*/  IMAD.MOV.U32 R8, RZ, RZ, RZ ;  /* 0x000000ffff087224 */ /* 0x000fd200078e00ff */
[C---:B------:R-:W-:Y:S02]  /*09c0*/  FSETP.NEU.AND P0, PT, R5.reuse, RZ, PT ;  /* 0x000000ff0500720b */ /* 0x040fe40003f0d000 */
[----:B------:R-:W-:-:S04]  /*09d0*/  LOP3.LUT R7, R5, 0x80000000, R7, 0x48, !PT ;  /* 0x8000000005077812 */ /* 0x000fc800078e4807 */
[----:B------:R-:W-:-:S07]  /*09e0*/  LOP3.LUT R9, R7, R9, RZ, 0xfc, !PT ;  /* 0x0000000907097212 */ /* 0x000fce00078efcff */
[----:B------:R-:W-:Y:S05]  /*09f0*/  @!P0 BRA `(.L_x_7) ;  /* 0x00000000007c8947 */ /* 0x000fea0003800000 */
[----:B------:R-:W-:Y:S01]  /*0a00*/  IMAD.MOV R5, RZ, RZ, -R16 ;  /* 0x000000ffff057224 */ /* 0x000fe200078e0a10 */
[----:B------:R-:W-:Y:S01]  /*0a10*/  DMUL.RP R8, R12, R8 ;  /* 0x000000080c087228 */ /* 0x000fe20000008000 */
[----:B------:R-:W-:-:S06]  /*0a20*/  IMAD.MOV.U32 R4, RZ, RZ, RZ ;  /* 0x000000ffff047224 */ /* 0x000fcc00078e00ff */
[----:B------:R-:W-:-:S03]  /*0a30*/  DFMA R4, R14, -R4, R12 ;  /* 0x800000040e04722b */ /* 0x000fc6000000000c */
[----:B------:R-:W-:-:S03]  /*0a40*/  LOP3.LUT R7, R9, R7, RZ, 0x3c, !PT ;  /* 0x0000000709077212 */ /* 0x000fc600078e3cff */
[----:B------:R-:W-:-:S04]  /*0a50*/  IADD3 R4, PT, PT, -R16, -0x43300000, RZ ;  /* 0xbcd0000010047810 */ /* 0x000fc80007ffe1ff */
[----:B------:R-:W-:-:S04]  /*0a60*/  FSETP.NEU.AND P0, PT, |R5|, R4, PT ;  /* 0x000000040500720b */ /* 0x000fc80003f0d200 */
[----:B------:R-:W-:Y:S02]  /*0a70*/  FSEL R14, R8, R14, !P0 ;  /* 0x0000000e080e7208 */ /* 0x000fe40004000000 */
[----:B------:R-:W-:Y:S01]  /*0a80*/  FSEL R15, R7, R15, !P0 ;  /* 0x0000000f070f7208 */ /* 0x000fe20004000000 */
[----:B------:R-:W-:Y:S06]  /*0a90*/  BRA `(.L_x_7) ;  /* 0x0000000000547947 */ /* 0x000fec0003800000 */
.L_x_6:
[----:B------:R-:W-:-:S14]  /*0aa0*/  DSETP.NAN.AND P0, PT, R8, R8, PT ;  /* 0x000000080800722a */ /* 0x000fdc0003f08000 */
[----:B------:R-:W-:Y:S05]  /*0ab0*/  @P0 BRA `(.L_x_8) ;  /* 0x0000000000440947 */ /* 0x000fea0003800000 */
[----:B------:R-:W-:-:S14]  /*0ac0*/  DSETP.NAN.AND P0, PT, R6, R6, PT ;  /* 0x000000060600722a */ /* 0x000fdc0003f08000 */
[----:B------:R-:W-:Y:S05]  /*0ad0*/  @P0 BRA `(.L_x_9) ;  /* 0x0000000000300947 */ /* 0x000fea0003800000 */
[----:B------:R-:W-:Y:S01]  /*0ae0*/  ISETP.NE.AND P0, PT, R21, R20, PT ;  /* 0x000000141500720c */ /* 0x000fe20003f05270 */
[----:B------:R-:W-:Y:S02]  /*0af0*/  IMAD.MOV.U32 R14, RZ, RZ, 0x0 ;  /* 0x00000000ff0e7424 */ /* 0x000fe400078e00ff */
[----:B------:R-:W-:-:S10]  /*0b00*/  IMAD.MOV.U32 R15, RZ, RZ, -0x80000 ;  /* 0xfff80000ff0f7424 */ /* 0x000fd400078e00ff */
[----:B------:R-:W-:Y:S05]  /*0b10*/  @!P0 BRA `(.L_x_7) ;  /* 0x0000000000348947 */ /* 0x000fea0003800000 */
[----:B------:R-:W-:Y:S02]  /*0b20*/  ISETP.NE.AND P0, PT, R21, 0x7ff00000, PT ;  /* 0x7ff000001500780c */ /* 0x000fe40003f05270 */
[----:B------:R-:W-:Y:S02]  /*0b30*/  LOP3.LUT R15, R9, 0x80000000, R7, 0x48, !PT ;  /* 0x80000000090f7812 */ /* 0x000fe400078e4807 */
[----:B------:R-:W-:-:S13]  /*0b40*/  ISETP.EQ.OR P0, PT, R20, RZ, !P0 ;  /* 0x000000ff1400720c */ /* 0x000fda0004702670 */
[----:B------:R-:W-:Y:S02]  /*0b50*/  @P0 LOP3.LUT R4, R15, 0x7ff00000, RZ, 0xfc, !PT ;  /* 0x7ff000000f040812 */ /* 0x000fe400078efcff */
[----:B------:R-:W-:Y:S01]  /*0b60*/  @!P0 MOV R14, RZ ;  /* 0x000000ff000e8202 */ /* 0x000fe20000000f00 */
[----:B------:R-:W-:Y:S02]  /*0b70*/  @P0 IMAD.MOV.U32 R14, RZ, RZ, RZ ;  /* 0x000000ffff0e0224 */ /* 0x000fe400078e00ff */
[----:B------:R-:W-:Y:S01]  /*0b80*/  @P0 IMAD.MOV.U32 R15, RZ, RZ, R4 ;  /* 0x000000ffff0f0224 */ /* 0x000fe200078e0004 */
[----:B------:R-:W-:Y:S06]  /*0b90*/  BRA `(.L_x_7) ;  /* 0x0000000000147947 */ /* 0x000fec0003800000 */
.L_x_9:
[----:B------:R-:W-:Y:S01]  /*0ba0*/  LOP3.LUT R15, R7, 0x80000, RZ, 0xfc, !PT ;  /* 0x00080000070f7812 */ /* 0x000fe200078efcff */
[----:B------:R-:W-:Y:S01]  /*0bb0*/  IMAD.MOV.U32 R14, RZ, RZ, R6 ;  /* 0x000000ffff0e7224 */ /* 0x000fe200078e0006 */
[----:B------:R-:W-:Y:S06]  /*0bc0*/  BRA `(.L_x_7) ;  /* 0x0000000000087947 */ /* 0x000fec0003800000 */
.L_x_8:
[----:B------:R-:W-:Y:S01]  /*0bd0*/  LOP3.LUT R15, R9, 0x80000, RZ, 0xfc, !PT ;  /* 0x00080000090f7812 */ /* 0x000fe200078efcff */
[----:B------:R-:W-:-:S07]  /*0be0*/  IMAD.MOV.U32 R14, RZ, RZ, R8 ;  /* 0x000000ffff0e7224 */ /* 0x000fce00078e0008 */
.L_x_7:
[----:B------:R-:W-:Y:S02]  /*0bf0*/  IMAD.MOV.U32 R4, RZ, RZ, R0 ;  /* 0x000000ffff047224 */ /* 0x000fe400078e0000 */
[----:B------:R-:W-:-:S04]  /*0c00*/  IMAD.MOV.U32 R5, RZ, RZ, 0x0 ;  /* 0x00000000ff057424 */ /* 0x000fc800078e00ff */
[----:B------:R-:W-:Y:S05]  /*0c10*/  RET.REL.NODEC R4 `(_Z10mandelbrotddddiPi) ;  /* 0xfffffff004f87950 */ /* 0x000fea0003c3ffff */
.L_x_10:
[----:B------:R-:W-:-:S00]  /*0c20*/  BRA `(.L_x_10) ;  /* 0xfffffffc00fc7947 */ /* 0x000fc0000383ffff */
[----:B------:R-:W-:-:S00]  /*0c30*/  NOP ;  /* 0x0000000000007918 */ /* 0x000fc00000000000 */
        /* <DEDUP_REMOVED lines=12> */
.L_x_11:


//--------------------- .nv.shared.reserved.0     --------------------------
	.section	.nv.shared.reserved.0,"aw",@nobits
	.weak		__nv_reservedSMEM_offset_0_alias
	.size		__nv_reservedSMEM_offset_0_alias, 0, 64
	.other		__nv_reservedSMEM_offset_0_alias,@"STO_CUDA_RESERVED_SHARED STV_DEFAULT"
__nv_reservedSMEM_offset_0_alias:
	.zero		0
	.zero		64


//--------------------- .nv.constant0._Z10mandelbrotddddiPi --------------------------
	.section	.nv.constant0._Z10mandelbrotddddiPi,"a",@progbits
	.sectionflags	@""
	.align	4
.nv.constant0._Z10mandelbrotddddiPi:
	.zero		944


//--------------------- SYMBOLS --------------------------

	.type		.nv.reservedSmem.offset0,@object
	.size		.nv.reservedSmem.offset0,0x4
